	.headerflags	@"EF_CUDA_TEXMODE_UNIFIED EF_CUDA_64BIT_ADDRESS EF_CUDA_ACCELERATORS EF_CUDA_SM90 EF_CUDA_VIRTUAL_SM(EF_CUDA_SM90)"
	.elftype	@"ET_EXEC"


//--------------------- .nv.info                  --------------------------
	.section	.nv.info,"",@"SHT_CUDA_INFO"
	.align	4


	//----- nvinfo : EIATTR_REGCOUNT
	.align		4
        /*0000*/ 	.byte	0x04, 0x2f
        /*0002*/ 	.short	(.L_1 - .L_0)
	.align		4
.L_0:
        /*0004*/ 	.word	index@(triton_poi_fused_avg_pool2d_0)
        /*0008*/ 	.word	0x00000017


	//----- nvinfo : EIATTR_MIN_STACK_SIZE
	.align		4
.L_1:
        /*000c*/ 	.byte	0x04, 0x12
        /*000e*/ 	.short	(.L_3 - .L_2)
	.align		4
.L_2:
        /*0010*/ 	.word	index@(triton_poi_fused_avg_pool2d_0)
        /*0014*/ 	.word	0x00000000


	//----- nvinfo : EIATTR_FRAME_SIZE
	.align		4
.L_3:
        /*0018*/ 	.byte	0x04, 0x11
        /*001a*/ 	.short	(.L_5 - .L_4)
	.align		4
.L_4:
        /*001c*/ 	.word	index@(triton_poi_fused_avg_pool2d_0)
        /*0020*/ 	.word	0x00000000


	//----- nvinfo : EIATTR_MIN_STACK_SIZE
	.align		4
.L_5:
        /*0024*/ 	.byte	0x04, 0x12
        /*0026*/ 	.short	(.L_7 - .L_6)
	.align		4
.L_6:
        /*0028*/ 	.word	index@(triton_poi_fused_avg_pool2d_0)
        /*002c*/ 	.word	0x00000000
.L_7:


//--------------------- .nv.info.triton_poi_fused_avg_pool2d_0 --------------------------
	.section	.nv.info.triton_poi_fused_avg_pool2d_0,"",@"SHT_CUDA_INFO"
	.sectionflags	@""
	.align	4


	//----- nvinfo : EIATTR_CUDA_API_VERSION
	.align		4
        /*0000*/ 	.byte	0x04, 0x37
        /*0002*/ 	.short	(.L_9 - .L_8)
.L_8:
        /*0004*/ 	.word	0x0000007c


	//----- nvinfo : EIATTR_KPARAM_INFO
	.align		4
.L_9:
        /*0008*/ 	.byte	0x04, 0x17
        /*000a*/ 	.short	(.L_11 - .L_10)
.L_10:
        /*000c*/ 	.word	0x00000000
        /*0010*/ 	.short	0x0002
        /*0012*/ 	.short	0x0010
        /*0014*/ 	.byte	0x00, 0xf0, 0x11, 0x00


	//----- nvinfo : EIATTR_KPARAM_INFO
	.align		4
.L_11:
        /*0018*/ 	.byte	0x04, 0x17
        /*001a*/ 	.short	(.L_13 - .L_12)
.L_12:
        /*001c*/ 	.word	0x00000000
        /*0020*/ 	.short	0x0001
        /*0022*/ 	.short	0x0008
        /*0024*/ 	.byte	0x00, 0xf4, 0x21, 0x00


	//----- nvinfo : EIATTR_KPARAM_INFO
	.align		4
.L_13:
        /*0028*/ 	.byte	0x04, 0x17
        /*002a*/ 	.short	(.L_15 - .L_14)
.L_14:
        /*002c*/ 	.word	0x00000000
        /*0030*/ 	.short	0x0000
        /*0032*/ 	.short	0x0000
        /*0034*/ 	.byte	0x00, 0xf4, 0x21, 0x00


	//----- nvinfo : EIATTR_SPARSE_MMA_MASK
	.align		4
.L_15:
        /*0038*/ 	.byte	0x03, 0x50
        /*003a*/ 	.short	0x0000


	//----- nvinfo : EIATTR_MAXREG_COUNT
	.align		4
        /*003c*/ 	.byte	0x03, 0x1b
        /*003e*/ 	.short	0x00ff


	//----- nvinfo : EIATTR_EXIT_INSTR_OFFSETS
	.align		4
        /*0040*/ 	.byte	0x04, 0x1c
        /*0042*/ 	.short	(.L_17 - .L_16)


	//   ....[0]....
.L_16:
        /*0044*/ 	.word	0x00000360


	//   ....[1]....
        /*0048*/ 	.word	0x00000390


	//----- nvinfo : EIATTR_REQNTID
	.align		4
.L_17:
        /*004c*/ 	.byte	0x04, 0x10
        /*004e*/ 	.short	(.L_19 - .L_18)
.L_18:
        /*0050*/ 	.word	0x00000020
        /*0054*/ 	.word	0x00000001
        /*0058*/ 	.word	0x00000001


	//----- nvinfo : EIATTR_CBANK_PARAM_SIZE
	.align		4
.L_19:
        /*005c*/ 	.byte	0x03, 0x19
        /*005e*/ 	.short	0x0014


	//----- nvinfo : EIATTR_PARAM_CBANK
	.align		4
        /*0060*/ 	.byte	0x04, 0x0a
        /*0062*/ 	.short	(.L_21 - .L_20)
	.align		4
.L_20:
        /*0064*/ 	.word	index@(.nv.constant0.triton_poi_fused_avg_pool2d_0)
        /*0068*/ 	.short	0x0210
        /*006a*/ 	.short	0x0014


	//----- nvinfo : EIATTR_SW_WAR
	.align		4
.L_21:
        /*006c*/ 	.byte	0x04, 0x36
        /*006e*/ 	.short	(.L_23 - .L_22)
.L_22:
        /*0070*/ 	.word	0x00000008
.L_23:


//--------------------- .nv.callgraph             --------------------------
	.section	.nv.callgraph,"",@"SHT_CUDA_CALLGRAPH"
	.align	4
	.sectionentsize	8
	.align		4
        /*0000*/ 	.word	0x00000000
	.align		4
        /*0004*/ 	.word	0xffffffff
	.align		4
        /*0008*/ 	.word	0x00000000
	.align		4
        /*000c*/ 	.word	0xfffffffe
	.align		4
        /*0010*/ 	.word	0x00000000
	.align		4
        /*0014*/ 	.word	0xfffffffd
	.align		4
        /*0018*/ 	.word	0x00000000
	.align		4
        /*001c*/ 	.word	0xfffffffc


//--------------------- .text.triton_poi_fused_avg_pool2d_0 --------------------------
	.section	.text.triton_poi_fused_avg_pool2d_0,"ax",@progbits
	.align	128
        .global         triton_poi_fused_avg_pool2d_0
        .type           triton_poi_fused_avg_pool2d_0,@function
        .size           triton_poi_fused_avg_pool2d_0,(.L_x_1 - triton_poi_fused_avg_pool2d_0)
        .other          triton_poi_fused_avg_pool2d_0,@"STO_CUDA_ENTRY STV_DEFAULT"
triton_poi_fused_avg_pool2d_0:
.text.triton_poi_fused_avg_pool2d_0:
[----:B------:R-:W0:Y:S02]  /*0000*/  LDC R1, c[0x0][0x28] ;  /* 0x00000a00ff017b82 */ /* 0x000e240000000800 */
[----:B------:R-:W1:Y:S01]  /*0010*/  S2R R20, SR_TID.X ;  /* 0x0000000000147919 */ /* 0x000e620000002100 */
[----:B------:R-:W2:Y:S01]  /*0020*/  LDC.64 R2, c[0x0][0x210] ;  /* 0x00008400ff027b82 */ /* 0x000ea20000000a00 */
[----:B------:R-:W-:Y:S01]  /*0030*/  ULDC.64 UR4, c[0x0][0x208] ;  /* 0x0000820000047ab9 */ /* 0x000fe20000000a00 */
[----:B------:R-:W3:Y:S01]  /*0040*/  S2R R7, SR_CTAID.X ;  /* 0x0000000000077919 */ /* 0x000ee20000002500 */
[----:B------:R-:W-:Y:S02]  /*0050*/  MOV R6, RZ ;  /* 0x000000ff00067202 */ /* 0x000fe40000000f00 */
[----:B-1----:R-:W-:-:S04]  /*0060*/  LOP3.LUT R0, R20, 0xf, RZ, 0xc0, !PT ;  /* 0x0000000f14007812 */ /* 0x002fc800078ec0ff */
[----:B---3--:R-:W-:Y:S01]  /*0070*/  LEA R7, R7, R0, 0x4 ;  /* 0x0000000007077211 */ /* 0x008fe200078e20ff */
[----:B------:R-:W-:-:S03]  /*0080*/  HFMA2.MMA R0, -RZ, RZ, 0, 0 ;  /* 0x00000000ff007435 */ /* 0x000fc600000001ff */
[C---:B------:R-:W-:Y:S02]  /*0090*/  ISETP.GE.AND P0, PT, R7.reuse, 0x10, PT ;  /* 0x000000100700780c */ /* 0x040fe40003f06270 */
[----:B------:R-:W-:-:S05]  /*00a0*/  SHF.L.U32 R5, R7, 0x4, RZ ;  /* 0x0000000407057819 */ /* 0x000fca00000006ff */
[----:B--2---:R-:W-:Y:S01]  /*00b0*/  IMAD.WIDE R2, R5, 0x4, R2 ;  /* 0x0000000405027825 */ /* 0x004fe200078e0202 */
[----:B------:R-:W-:-:S05]  /*00c0*/  CS2R R4, SRZ ;  /* 0x0000000000047805 */ /* 0x000fca000001ff00 */
[----:B------:R-:W2:Y:S04]  /*00d0*/  @!P0 LDG.E.EL R0, desc[UR4][R2.64] ;  /* 0x0000000402008981 */ /* 0x000ea8000c2e1900 */
[----:B------:R-:W2:Y:S01]  /*00e0*/  @!P0 LDG.E.EL R5, desc[UR4][R2.64+0x4] ;  /* 0x0000040402058981 */ /* 0x000ea2000c2e1900 */
[----:B------:R-:W-:-:S03]  /*00f0*/  CS2R R8, SRZ ;  /* 0x0000000000087805 */ /* 0x000fc6000001ff00 */
[----:B------:R-:W3:Y:S04]  /*0100*/  @!P0 LDG.E.EL R4, desc[UR4][R2.64+0x8] ;  /* 0x0000080402048981 */ /* 0x000ee8000c2e1900 */
[----:B------:R-:W4:Y:S01]  /*0110*/  @!P0 LDG.E.EL R6, desc[UR4][R2.64+0xc] ;  /* 0x00000c0402068981 */ /* 0x000f22000c2e1900 */
[----:B------:R-:W-:-:S03]  /*0120*/  CS2R R10, SRZ ;  /* 0x00000000000a7805 */ /* 0x000fc6000001ff00 */
[----:B------:R-:W5:Y:S04]  /*0130*/  @!P0 LDG.E.EL R8, desc[UR4][R2.64+0x10] ;  /* 0x0000100402088981 */ /* 0x000f68000c2e1900 */
[----:B------:R-:W5:Y:S01]  /*0140*/  @!P0 LDG.E.EL R9, desc[UR4][R2.64+0x14] ;  /* 0x0000140402098981 */ /* 0x000f62000c2e1900 */
        /* <DEDUP_REMOVED lines=11> */
[----:B------:R-:W5:Y:S04]  /*0200*/  @!P0 LDG.E.EL R17, desc[UR4][R2.64+0x34] ;  /* 0x0000340402118981 */ /* 0x000f68000c2e1900 */
[----:B------:R-:W5:Y:S04]  /*0210*/  @!P0 LDG.E.EL R18, desc[UR4][R2.64+0x38] ;  /* 0x0000380402128981 */ /* 0x000f68000c2e1900 */
[----:B------:R1:W5:Y:S01]  /*0220*/  @!P0 LDG.E.EL R19, desc[UR4][R2.64+0x3c] ;  /* 0x00003c0402138981 */ /* 0x000362000c2e1900 */
[----:B------:R-:W-:-:S04]  /*0230*/  LOP3.LUT P0, RZ, R20, 0x10, RZ, 0xc0, !PT ;  /* 0x0000001014ff7812 */ /* 0x000fc8000780c0ff */
[----:B------:R-:W-:Y:S01]  /*0240*/  ISETP.LT.AND P0, PT, R7, 0x10, !P0 ;  /* 0x000000100700780c */ /* 0x000fe20004701270 */
[----:B--2---:R-:W-:-:S04]  /*0250*/  FADD R5, R5, R0 ;  /* 0x0000000005057221 */ /* 0x004fc80000000000 */
[----:B---3--:R-:W-:-:S04]  /*0260*/  FADD R5, R5, R4 ;  /* 0x0000000405057221 */ /* 0x008fc80000000000 */
[----:B----4-:R-:W-:-:S04]  /*0270*/  FADD R5, R5, R6 ;  /* 0x0000000605057221 */ /* 0x010fc80000000000 */
[----:B-----5:R-:W-:Y:S02]  /*0280*/  FADD R8, R5, R8 ;  /* 0x0000000805087221 */ /* 0x020fe40000000000 */
[----:B------:R-:W1:Y:S02]  /*0290*/  LDC.64 R4, c[0x0][0x218] ;  /* 0x00008600ff047b82 */ /* 0x000e640000000a00 */
[----:B------:R-:W-:-:S04]  /*02a0*/  FADD R9, R8, R9 ;  /* 0x0000000908097221 */ /* 0x000fc80000000000 */
[----:B------:R-:W-:-:S04]  /*02b0*/  FADD R10, R9, R10 ;  /* 0x0000000a090a7221 */ /* 0x000fc80000000000 */
[----:B------:R-:W-:-:S04]  /*02c0*/  FADD R11, R10, R11 ;  /* 0x0000000b0a0b7221 */ /* 0x000fc80000000000 */
[----:B------:R-:W-:-:S04]  /*02d0*/  FADD R12, R11, R12 ;  /* 0x0000000c0b0c7221 */ /* 0x000fc80000000000 */
[----:B------:R-:W-:-:S04]  /*02e0*/  FADD R13, R12, R13 ;  /* 0x0000000d0c0d7221 */ /* 0x000fc80000000000 */
[----:B------:R-:W-:Y:S01]  /*02f0*/  FADD R14, R13, R14 ;  /* 0x0000000e0d0e7221 */ /* 0x000fe20000000000 */
[----:B-1----:R-:W-:-:S04]  /*0300*/  IMAD.WIDE R2, R7, 0x4, R4 ;  /* 0x0000000407027825 */ /* 0x002fc800078e0204 */
[----:B------:R-:W-:-:S04]  /*0310*/  FADD R15, R14, R15 ;  /* 0x0000000f0e0f7221 */ /* 0x000fc80000000000 */
[----:B------:R-:W-:-:S04]  /*0320*/  FADD R16, R15, R16 ;  /* 0x000000100f107221 */ /* 0x000fc80000000000 */
[----:B------:R-:W-:-:S04]  /*0330*/  FADD R17, R16, R17 ;  /* 0x0000001110117221 */ /* 0x000fc80000000000 */
[----:B------:R-:W-:-:S04]  /*0340*/  FADD R18, R17, R18 ;  /* 0x0000001211127221 */ /* 0x000fc80000000000 */
[----:B------:R-:W-:Y:S01]  /*0350*/  FADD R18, R18, R19 ;  /* 0x0000001312127221 */ /* 0x000fe20000000000 */
[----:B------:R-:W-:Y:S06]  /*0360*/  @!P0 EXIT ;  /* 0x000000000000894d */ /* 0x000fec0003800000 */
[----:B------:R-:W-:-:S05]  /*0370*/  FMUL R5, R18, 0.0625 ;  /* 0x3d80000012057820 */ /* 0x000fca0000400000 */
[----:B------:R-:W-:Y:S01]  /*0380*/  STG.E desc[UR4][R2.64], R5 ;  /* 0x0000000502007986 */ /* 0x000fe2000c101904 */
[----:B------:R-:W-:Y:S05]  /*0390*/  EXIT ;  /* 0x000000000000794d */ /* 0x000fea0003800000 */
.L_x_0:
[----:B------:R-:W-:-:S00]  /*03a0*/  BRA `(.L_x_0) ;  /* 0xfffffffc00fc7947 */ /* 0x000fc0000383ffff */
[----:B------:R-:W-:-:S00]  /*03b0*/  NOP ;  /* 0x0000000000007918 */ /* 0x000fc00000000000 */
        /* <DEDUP_REMOVED lines=12> */
.L_x_1:


//--------------------- .nv.constant0.triton_poi_fused_avg_pool2d_0 --------------------------
	.section	.nv.constant0.triton_poi_fused_avg_pool2d_0,"a",@progbits
	.sectionflags	@""
	.align	4
.nv.constant0.triton_poi_fused_avg_pool2d_0:
	.zero		548
